//
// Generated by NVIDIA NVVM Compiler
//
// Compiler Build ID: CL-36424714
// Cuda compilation tools, release 13.0, V13.0.88
// Based on NVVM 20.0.0
//

.version 9.0
.target sm_100
.address_size 64

	// .globl	_Z23global_transpose_matrixPiPKii
// _ZZ23shared_transpose_matrixPiPKiiE4tile has been demoted

.visible .entry _Z23global_transpose_matrixPiPKii(
	.param .u64 .ptr .align 1 _Z23global_transpose_matrixPiPKii_param_0,
	.param .u64 .ptr .align 1 _Z23global_transpose_matrixPiPKii_param_1,
	.param .u32 _Z23global_transpose_matrixPiPKii_param_2
)
{
	.reg .pred 	%p<2>;
	.reg .b32 	%r<20>;
	.reg .b64 	%rd<9>;

	ld.param.u64 	%rd3, [_Z23global_transpose_matrixPiPKii_param_0];
	ld.param.u64 	%rd4, [_Z23global_transpose_matrixPiPKii_param_1];
	cvta.to.global.u64 	%rd1, %rd3;
	cvta.to.global.u64 	%rd2, %rd4;
	mov.u32 	%r9, %ctaid.x;
	mov.u32 	%r1, %ntid.x;
	mov.u32 	%r10, %tid.x;
	mad.lo.s32 	%r2, %r9, %r1, %r10;
	mov.u32 	%r11, %ctaid.y;
	mov.u32 	%r12, %ntid.y;
	mov.u32 	%r13, %tid.y;
	mad.lo.s32 	%r3, %r11, %r12, %r13;
	mov.u32 	%r14, %nctaid.x;
	mul.lo.s32 	%r4, %r14, %r1;
	mul.lo.s32 	%r5, %r2, %r4;
	mov.b32 	%r19, 0;
$L__BB0_1:
	add.s32 	%r15, %r3, %r19;
	mad.lo.s32 	%r16, %r15, %r4, %r2;
	mul.wide.s32 	%rd5, %r16, 4;
	add.s64 	%rd6, %rd2, %rd5;
	ld.global.u32 	%r17, [%rd6];
	add.s32 	%r18, %r15, %r5;
	mul.wide.s32 	%rd7, %r18, 4;
	add.s64 	%rd8, %rd1, %rd7;
	st.global.u32 	[%rd8], %r17;
	add.s32 	%r19, %r19, %r4;
	setp.lt.u32 	%p1, %r19, %r1;
	@%p1 bra 	$L__BB0_1;
	ret;

}
	// .globl	_Z23shared_transpose_matrixPiPKii
.visible .entry _Z23shared_transpose_matrixPiPKii(
	.param .u64 .ptr .align 1 _Z23shared_transpose_matrixPiPKii_param_0,
	.param .u64 .ptr .align 1 _Z23shared_transpose_matrixPiPKii_param_1,
	.param .u32 _Z23shared_transpose_matrixPiPKii_param_2
)
{
	.reg .pred 	%p<3>;
	.reg .b32 	%r<37>;
	.reg .b64 	%rd<9>;
	// demoted variable
	.shared .align 4 .b8 _ZZ23shared_transpose_matrixPiPKiiE4tile[4096];
	ld.param.u64 	%rd3, [_Z23shared_transpose_matrixPiPKii_param_0];
	ld.param.u64 	%rd4, [_Z23shared_transpose_matrixPiPKii_param_1];
	cvta.to.global.u64 	%rd1, %rd4;
	mov.u32 	%r17, %ctaid.x;
	mov.u32 	%r1, %ntid.x;
	mul.lo.s32 	%r2, %r17, %r1;
	mov.u32 	%r3, %tid.x;
	add.s32 	%r4, %r2, %r3;
	mov.u32 	%r5, %ctaid.y;
	mov.u32 	%r18, %ntid.y;
	mov.u32 	%r6, %tid.y;
	mad.lo.s32 	%r7, %r5, %r18, %r6;
	mov.u32 	%r19, %nctaid.x;
	mul.lo.s32 	%r8, %r19, %r1;
	shl.b32 	%r20, %r3, 2;
	mov.u32 	%r21, _ZZ23shared_transpose_matrixPiPKiiE4tile;
	add.s32 	%r9, %r21, %r20;
	mov.b32 	%r35, 0;
$L__BB1_1:
	add.s32 	%r22, %r7, %r35;
	mad.lo.s32 	%r23, %r22, %r8, %r4;
	mul.wide.s32 	%rd5, %r23, 4;
	add.s64 	%rd6, %rd1, %rd5;
	ld.global.u32 	%r24, [%rd6];
	add.s32 	%r25, %r35, %r6;
	shl.b32 	%r26, %r25, 7;
	add.s32 	%r27, %r9, %r26;
	st.shared.u32 	[%r27], %r24;
	add.s32 	%r35, %r35, %r8;
	setp.lt.u32 	%p1, %r35, %r1;
	@%p1 bra 	$L__BB1_1;
	bar.sync 	0;
	mad.lo.s32 	%r12, %r5, %r1, %r3;
	mad.lo.s32 	%r13, %r3, 124, %r9;
	cvta.to.global.u64 	%rd2, %rd3;
	mov.b32 	%r36, 0;
$L__BB1_3:
	add.s32 	%r29, %r36, %r6;
	shl.b32 	%r30, %r29, 2;
	add.s32 	%r31, %r13, %r30;
	ld.shared.u32 	%r32, [%r31];
	add.s32 	%r33, %r29, %r2;
	mad.lo.s32 	%r34, %r33, %r8, %r12;
	mul.wide.s32 	%rd7, %r34, 4;
	add.s64 	%rd8, %rd2, %rd7;
	st.global.u32 	[%rd8], %r32;
	add.s32 	%r36, %r36, %r8;
	setp.lt.u32 	%p2, %r36, %r1;
	@%p2 bra 	$L__BB1_3;
	ret;

}


// ===== COMPILED SASS (sm_100) =====

	.target	sm_100

	.elftype	@"ET_EXEC"


//--------------------- .note.nv.tkinfo           --------------------------
	.section	.note.nv.tkinfo,"",@"SHT_NOTE"
	.sectionflags	@"SHF_NOTE_NV_TKINFO"
	.tkinfo
        /*0018*/ 	.word	0x00000002
        /*0030*/ 	.string	""
        /*0030*/ 	.string	"ptxas"
        /*0030*/ 	.string	"Cuda compilation tools, release 13.0, V13.0.88"
        /*0030*/ 	.string	"Build cuda_13.0.r13.0/compiler.36424714_0"
        /*0030*/ 	.string	"-arch sm_100 -m 64 "



//--------------------- .note.nv.cuinfo           --------------------------
	.section	.note.nv.cuinfo,"",@"SHT_NOTE"
	.sectionflags	@"SHF_NOTE_NV_CUINFO"
        /*0018*/ 	.short	0x0002
        /*001a*/ 	.short	0x0064
        /*001c*/ 	.short	0x0082
	.zero		2


//--------------------- .nv.info                  --------------------------
	.section	.nv.info,"",@"SHT_CUDA_INFO"
	.align	4


	//----- nvinfo : EIATTR_REGCOUNT
	.align		4
        /*0000*/ 	.byte	0x04, 0x2f
        /*0002*/ 	.short	(.L_1 - .L_0)
	.align		4
.L_0:
        /*0004*/ 	.word	index@(_Z23global_transpose_matrixPiPKii)
        /*0008*/ 	.word	0x00000011


	//----- nvinfo : EIATTR_FRAME_SIZE
	.align		4
.L_1:
        /*000c*/ 	.byte	0x04, 0x11
        /*000e*/ 	.short	(.L_3 - .L_2)
	.align		4
.L_2:
        /*0010*/ 	.word	index@(_Z23global_transpose_matrixPiPKii)
        /*0014*/ 	.word	0x00000000


	//----- nvinfo : EIATTR_REGCOUNT
	.align		4
.L_3:
        /*0018*/ 	.byte	0x04, 0x2f
        /*001a*/ 	.short	(.L_5 - .L_4)
	.align		4
.L_4:
        /*001c*/ 	.word	index@(_Z23shared_transpose_matrixPiPKii)
        /*0020*/ 	.word	0x0000000e


	//----- nvinfo : EIATTR_FRAME_SIZE
	.align		4
.L_5:
        /*0024*/ 	.byte	0x04, 0x11
        /*0026*/ 	.short	(.L_7 - .L_6)
	.align		4
.L_6:
        /*0028*/ 	.word	index@(_Z23shared_transpose_matrixPiPKii)
        /*002c*/ 	.word	0x00000000


	//----- nvinfo : EIATTR_MIN_STACK_SIZE
	.align		4
.L_7:
        /*0030*/ 	.byte	0x04, 0x12
        /*0032*/ 	.short	(.L_9 - .L_8)
	.align		4
.L_8:
        /*0034*/ 	.word	index@(_Z23shared_transpose_matrixPiPKii)
        /*0038*/ 	.word	0x00000000


	//----- nvinfo : EIATTR_MIN_STACK_SIZE
	.align		4
.L_9:
        /*003c*/ 	.byte	0x04, 0x12
        /*003e*/ 	.short	(.L_11 - .L_10)
	.align		4
.L_10:
        /*0040*/ 	.word	index@(_Z23global_transpose_matrixPiPKii)
        /*0044*/ 	.word	0x00000000
.L_11:


//--------------------- .nv.compat                --------------------------
	.section	.nv.compat,"",@"SHT_CUDA_COMPAT_INFO"
	.align	4
        /*0000*/ 	.byte	0x02, 0x09, 0x00, 0x00, 0x02, 0x02, 0x01, 0x00, 0x02, 0x05, 0x05, 0x00, 0x03, 0x07, 0x01, 0x01
        /*0010*/ 	.byte	0x02, 0x03, 0x00, 0x00, 0x02, 0x06, 0x01, 0x00, 0x04, 0x0b, 0x08, 0x00, 0x09, 0x00, 0x00, 0x00
        /*0020*/ 	.byte	0x00, 0x00, 0x00, 0x00


//--------------------- .nv.info._Z23shared_transpose_matrixPiPKii --------------------------
	.section	.nv.info._Z23shared_transpose_matrixPiPKii,"",@"SHT_CUDA_INFO"
	.sectionflags	@""
	.align	4


	//----- nvinfo : EIATTR_CUDA_API_VERSION
	.align		4
        /*0000*/ 	.byte	0x04, 0x37
        /*0002*/ 	.short	(.L_13 - .L_12)
.L_12:
        /*0004*/ 	.word	0x00000082


	//----- nvinfo : EIATTR_KPARAM_INFO
	.align		4
.L_13:
        /*0008*/ 	.byte	0x04, 0x17
        /*000a*/ 	.short	(.L_15 - .L_14)
.L_14:
        /*000c*/ 	.word	0x00000000
        /*0010*/ 	.short	0x0002
        /*0012*/ 	.short	0x0010
        /*0014*/ 	.byte	0x00, 0xf0, 0x11, 0x00


	//----- nvinfo : EIATTR_KPARAM_INFO
	.align		4
.L_15:
        /*0018*/ 	.byte	0x04, 0x17
        /*001a*/ 	.short	(.L_17 - .L_16)
.L_16:
        /*001c*/ 	.word	0x00000000
        /*0020*/ 	.short	0x0001
        /*0022*/ 	.short	0x0008
        /*0024*/ 	.byte	0x00, 0xf5, 0x21, 0x00


	//----- nvinfo : EIATTR_KPARAM_INFO
	.align		4
.L_17:
        /*0028*/ 	.byte	0x04, 0x17
        /*002a*/ 	.short	(.L_19 - .L_18)
.L_18:
        /*002c*/ 	.word	0x00000000
        /*0030*/ 	.short	0x0000
        /*0032*/ 	.short	0x0000
        /*0034*/ 	.byte	0x00, 0xf5, 0x21, 0x00


	//----- nvinfo : EIATTR_SPARSE_MMA_MASK
	.align		4
.L_19:
        /*0038*/ 	.byte	0x03, 0x50
        /*003a*/ 	.short	0x0000


	//----- nvinfo : EIATTR_MAXREG_COUNT
	.align		4
        /*003c*/ 	.byte	0x03, 0x1b
        /*003e*/ 	.short	0x00ff


	//----- nvinfo : EIATTR_NUM_BARRIERS
	.align		4
        /*0040*/ 	.byte	0x02, 0x4c
        /*0042*/ 	.byte	0x01
	.zero		1


	//----- nvinfo : EIATTR_MERCURY_ISA_VERSION
	.align		4
        /*0044*/ 	.byte	0x03, 0x5f
        /*0046*/ 	.short	0x0101


	//----- nvinfo : EIATTR_VRC_CTA_INIT_COUNT
	.align		4
        /*0048*/ 	.byte	0x02, 0x4a
	.zero		1
	.zero		1


	//----- nvinfo : EIATTR_EXIT_INSTR_OFFSETS
	.align		4
        /*004c*/ 	.byte	0x04, 0x1c
        /*004e*/ 	.short	(.L_21 - .L_20)


	//   ....[0]....
.L_20:
        /*0050*/ 	.word	0x000002c0


	//----- nvinfo : EIATTR_CBANK_PARAM_SIZE
	.align		4
.L_21:
        /*0054*/ 	.byte	0x03, 0x19
        /*0056*/ 	.short	0x0014


	//----- nvinfo : EIATTR_PARAM_CBANK
	.align		4
        /*0058*/ 	.byte	0x04, 0x0a
        /*005a*/ 	.short	(.L_23 - .L_22)
	.align		4
.L_22:
        /*005c*/ 	.word	index@(.nv.constant0._Z23shared_transpose_matrixPiPKii)
        /*0060*/ 	.short	0x0380
        /*0062*/ 	.short	0x0014


	//----- nvinfo : EIATTR_SW_WAR
	.align		4
.L_23:
        /*0064*/ 	.byte	0x04, 0x36
        /*0066*/ 	.short	(.L_25 - .L_24)
.L_24:
        /*0068*/ 	.word	0x00000008
.L_25:


//--------------------- .nv.info._Z23global_transpose_matrixPiPKii --------------------------
	.section	.nv.info._Z23global_transpose_matrixPiPKii,"",@"SHT_CUDA_INFO"
	.sectionflags	@""
	.align	4


	//----- nvinfo : EIATTR_CUDA_API_VERSION
	.align		4
        /*0000*/ 	.byte	0x04, 0x37
        /*0002*/ 	.short	(.L_27 - .L_26)
.L_26:
        /*0004*/ 	.word	0x00000082


	//----- nvinfo : EIATTR_KPARAM_INFO
	.align		4
.L_27:
        /*0008*/ 	.byte	0x04, 0x17
        /*000a*/ 	.short	(.L_29 - .L_28)
.L_28:
        /*000c*/ 	.word	0x00000000
        /*0010*/ 	.short	0x0002
        /*0012*/ 	.short	0x0010
        /*0014*/ 	.byte	0x00, 0xf0, 0x11, 0x00


	//----- nvinfo : EIATTR_KPARAM_INFO
	.align		4
.L_29:
        /*0018*/ 	.byte	0x04, 0x17
        /*001a*/ 	.short	(.L_31 - .L_30)
.L_30:
        /*001c*/ 	.word	0x00000000
        /*0020*/ 	.short	0x0001
        /*0022*/ 	.short	0x0008
        /*0024*/ 	.byte	0x00, 0xf5, 0x21, 0x00


	//----- nvinfo : EIATTR_KPARAM_INFO
	.align		4
.L_31:
        /*0028*/ 	.byte	0x04, 0x17
        /*002a*/ 	.short	(.L_33 - .L_32)
.L_32:
        /*002c*/ 	.word	0x00000000
        /*0030*/ 	.short	0x0000
        /*0032*/ 	.short	0x0000
        /*0034*/ 	.byte	0x00, 0xf5, 0x21, 0x00


	//----- nvinfo : EIATTR_SPARSE_MMA_MASK
	.align		4
.L_33:
        /*0038*/ 	.byte	0x03, 0x50
        /*003a*/ 	.short	0x0000


	//----- nvinfo : EIATTR_MAXREG_COUNT
	.align		4
        /*003c*/ 	.byte	0x03, 0x1b
        /*003e*/ 	.short	0x00ff


	//----- nvinfo : EIATTR_MERCURY_ISA_VERSION
	.align		4
        /*0040*/ 	.byte	0x03, 0x5f
        /*0042*/ 	.short	0x0101


	//----- nvinfo : EIATTR_VRC_CTA_INIT_COUNT
	.align		4
        /*0044*/ 	.byte	0x02, 0x4a
	.zero		1
	.zero		1


	//----- nvinfo : EIATTR_EXIT_INSTR_OFFSETS
	.align		4
        /*0048*/ 	.byte	0x04, 0x1c
        /*004a*/ 	.short	(.L_35 - .L_34)


	//   ....[0]....
.L_34:
        /*004c*/ 	.word	0x000001a0


	//----- nvinfo : EIATTR_CBANK_PARAM_SIZE
	.align		4
.L_35:
        /*0050*/ 	.byte	0x03, 0x19
        /*0052*/ 	.short	0x0014


	//----- nvinfo : EIATTR_PARAM_CBANK
	.align		4
        /*0054*/ 	.byte	0x04, 0x0a
        /*0056*/ 	.short	(.L_37 - .L_36)
	.align		4
.L_36:
        /*0058*/ 	.word	index@(.nv.constant0._Z23global_transpose_matrixPiPKii)
        /*005c*/ 	.short	0x0380
        /*005e*/ 	.short	0x0014


	//----- nvinfo : EIATTR_SW_WAR
	.align		4
.L_37:
        /*0060*/ 	.byte	0x04, 0x36
        /*0062*/ 	.short	(.L_39 - .L_38)
.L_38:
        /*0064*/ 	.word	0x00000008
.L_39:


//--------------------- .nv.callgraph             --------------------------
	.section	.nv.callgraph,"",@"SHT_CUDA_CALLGRAPH"
	.align	4
	.sectionentsize	8
	.align		4
        /*0000*/ 	.word	0x00000000
	.align		4
        /*0004*/ 	.word	0xffffffff
	.align		4
        /*0008*/ 	.word	0x00000000
	.align		4
        /*000c*/ 	.word	0xfffffffe
	.align		4
        /*0010*/ 	.word	0x00000000
	.align		4
        /*0014*/ 	.word	0xfffffffd
	.align		4
        /*0018*/ 	.word	0x00000000
	.align		4
        /*001c*/ 	.word	0xfffffffc


//--------------------- .text._Z23shared_transpose_matrixPiPKii --------------------------
	.section	.text._Z23shared_transpose_matrixPiPKii,"ax",@progbits
	.align	128
        .global         _Z23shared_transpose_matrixPiPKii
        .type           _Z23shared_transpose_matrixPiPKii,@function
        .size           _Z23shared_transpose_matrixPiPKii,(.L_x_5 - _Z23shared_transpose_matrixPiPKii)
        .other          _Z23shared_transpose_matrixPiPKii,@"STO_CUDA_ENTRY STV_DEFAULT"
_Z23shared_transpose_matrixPiPKii:
.text._Z23shared_transpose_matrixPiPKii:
[----:B------:R-:W-:Y:S01]  /*0000*/  LDC R1, c[0x0][0x37c] ;  /* 0x0000df00ff017b82 */ /* 0x000fe20000000800 */
[----:B------:R-:W0:Y:S07]  /*0010*/  S2R R9, SR_TID.X ;  /* 0x0000000000097919 */ /* 0x000e2e0000002100 */
[----:B------:R-:W1:Y:S01]  /*0020*/  S2UR UR5, SR_CTAID.X ;  /* 0x00000000000579c3 */ /* 0x000e620000002500 */
[----:B------:R-:W1:Y:S01]  /*0030*/  LDCU UR10, c[0x0][0x360] ;  /* 0x00006c00ff0a77ac */ /* 0x000e620008000800 */
[----:B------:R-:W2:Y:S01]  /*0040*/  S2R R8, SR_CTAID.Y ;  /* 0x0000000000087919 */ /* 0x000ea20000002600 */
[----:B------:R-:W2:Y:S01]  /*0050*/  LDCU UR11, c[0x0][0x364] ;  /* 0x00006c80ff0b77ac */ /* 0x000ea20008000800 */
[----:B------:R-:W2:Y:S04]  /*0060*/  S2R R11, SR_TID.Y ;  /* 0x00000000000b7919 */ /* 0x000ea80000002200 */
[----:B------:R-:W3:Y:S01]  /*0070*/  S2UR UR6, SR_CgaCtaId ;  /* 0x00000000000679c3 */ /* 0x000ee20000008800 */
[----:B------:R-:W4:Y:S01]  /*0080*/  LDCU UR7, c[0x0][0x370] ;  /* 0x00006e00ff0777ac */ /* 0x000f220008000800 */
[----:B------:R-:W-:Y:S01]  /*0090*/  UMOV UR4, 0x400 ;  /* 0x0000040000047882 */ /* 0x000fe20000000000 */
[----:B------:R-:W0:Y:S05]  /*00a0*/  LDCU.64 UR8, c[0x0][0x358] ;  /* 0x00006b00ff0877ac */ /* 0x000e2a0008000a00 */
[----:B------:R-:W2:Y:S01]  /*00b0*/  LDC.64 R4, c[0x0][0x388] ;  /* 0x0000e200ff047b82 */ /* 0x000ea20000000a00 */
[----:B-1----:R-:W-:-:S06]  /*00c0*/  UIMAD UR5, UR5, UR10, URZ ;  /* 0x0000000a050572a4 */ /* 0x002fcc000f8e02ff */
[----:B0-----:R-:W-:Y:S01]  /*00d0*/  IADD3 R0, PT, PT, R9, UR5, RZ ;  /* 0x0000000509007c10 */ /* 0x001fe2000fffe0ff */
[----:B---3--:R-:W-:Y:S02]  /*00e0*/  ULEA UR4, UR6, UR4, 0x18 ;  /* 0x0000000406047291 */ /* 0x008fe4000f8ec0ff */
[----:B----4-:R-:W-:-:S04]  /*00f0*/  UIMAD UR6, UR10, UR7, URZ ;  /* 0x000000070a0672a4 */ /* 0x010fc8000f8e02ff */
[----:B------:R-:W-:Y:S01]  /*0100*/  LEA R6, R9, UR4, 0x2 ;  /* 0x0000000409067c11 */ /* 0x000fe2000f8e10ff */
[----:B--2---:R-:W-:Y:S01]  /*0110*/  IMAD R10, R8, UR11, R11 ;  /* 0x0000000b080a7c24 */ /* 0x004fe2000f8e020b */
[----:B------:R-:W-:-:S06]  /*0120*/  UMOV UR4, URZ ;  /* 0x000000ff00047c82 */ /* 0x000fcc0008000000 */
.L_x_0:
[----:B------:R-:W-:-:S05]  /*0130*/  IADD3 R3, PT, PT, R10, UR4, RZ ;  /* 0x000000040a037c10 */ /* 0x000fca000fffe0ff */
[----:B------:R-:W-:-:S04]  /*0140*/  IMAD R3, R3, UR6, R0 ;  /* 0x0000000603037c24 */ /* 0x000fc8000f8e0200 */
[----:B0-----:R-:W-:-:S06]  /*0150*/  IMAD.WIDE R2, R3, 0x4, R4 ;  /* 0x0000000403027825 */ /* 0x001fcc00078e0204 */
[----:B------:R-:W2:Y:S01]  /*0160*/  LDG.E R2, desc[UR8][R2.64] ;  /* 0x0000000802027981 */ /* 0x000ea2000c1e1900 */
[----:B------:R-:W-:Y:S01]  /*0170*/  IADD3 R7, PT, PT, R11, UR4, RZ ;  /* 0x000000040b077c10 */ /* 0x000fe2000fffe0ff */
[----:B------:R-:W-:-:S03]  /*0180*/  UIADD3 UR4, UPT, UPT, UR6, UR4, URZ ;  /* 0x0000000406047290 */ /* 0x000fc6000fffe0ff */
[----:B------:R-:W-:Y:S01]  /*0190*/  LEA R7, R7, R6, 0x7 ;  /* 0x0000000607077211 */ /* 0x000fe200078e38ff */
[----:B------:R-:W-:-:S04]  /*01a0*/  UISETP.GE.U32.AND UP0, UPT, UR4, UR10, UPT ;  /* 0x0000000a0400728c */ /* 0x000fc8000bf06070 */
[----:B--2---:R0:W-:Y:S05]  /*01b0*/  STS [R7], R2 ;  /* 0x0000000207007388 */ /* 0x0041ea0000000800 */
[----:B------:R-:W-:Y:S05]  /*01c0*/  BRA.U !UP0, `(.L_x_0) ;  /* 0xfffffffd08d87547 */ /* 0x000fea000b83ffff */
[----:B------:R-:W-:Y:S01]  /*01d0*/  BAR.SYNC.DEFER_BLOCKING 0x0 ;  /* 0x0000000000007b1d */ /* 0x000fe20000010000 */
[----:B------:R-:W-:Y:S02]  /*01e0*/  IMAD R0, R8, UR10, R9 ;  /* 0x0000000a08007c24 */ /* 0x000fe4000f8e0209 */
[----:B------:R-:W-:-:S05]  /*01f0*/  IMAD R6, R9, 0x7c, R6 ;  /* 0x0000007c09067824 */ /* 0x000fca00078e0206 */
[----:B------:R-:W1:Y:S01]  /*0200*/  LDC.64 R4, c[0x0][0x380] ;  /* 0x0000e000ff047b82 */ /* 0x000e620000000a00 */
[----:B------:R-:W-:-:S05]  /*0210*/  UMOV UR4, URZ ;  /* 0x000000ff00047c82 */ /* 0x000fca0008000000 */
.L_x_1:
[----:B--2---:R-:W-:Y:S01]  /*0220*/  IADD3 R3, PT, PT, R11, UR4, RZ ;  /* 0x000000040b037c10 */ /* 0x004fe2000fffe0ff */
[----:B------:R-:W-:-:S03]  /*0230*/  UIADD3 UR4, UPT, UPT, UR6, UR4, URZ ;  /* 0x0000000406047290 */ /* 0x000fc6000fffe0ff */
[C---:B0-----:R-:W-:Y:S01]  /*0240*/  LEA R7, R3.reuse, R6, 0x2 ;  /* 0x0000000603077211 */ /* 0x041fe200078e10ff */
[----:B------:R-:W-:Y:S01]  /*0250*/  UISETP.GE.U32.AND UP0, UPT, UR4, UR10, UPT ;  /* 0x0000000a0400728c */ /* 0x000fe2000bf06070 */
[----:B------:R-:W-:-:S04]  /*0260*/  IADD3 R3, PT, PT, R3, UR5, RZ ;  /* 0x0000000503037c10 */ /* 0x000fc8000fffe0ff */
[----:B------:R-:W0:Y:S01]  /*0270*/  LDS R7, [R7] ;  /* 0x0000000007077984 */ /* 0x000e220000000800 */
[----:B------:R-:W-:-:S04]  /*0280*/  IMAD R3, R3, UR6, R0 ;  /* 0x0000000603037c24 */ /* 0x000fc8000f8e0200 */
[----:B-1----:R-:W-:-:S05]  /*0290*/  IMAD.WIDE R2, R3, 0x4, R4 ;  /* 0x0000000403027825 */ /* 0x002fca00078e0204 */
[----:B0-----:R2:W-:Y:S01]  /*02a0*/  STG.E desc[UR8][R2.64], R7 ;  /* 0x0000000702007986 */ /* 0x0015e2000c101908 */
[----:B------:R-:W-:Y:S05]  /*02b0*/  BRA.U !UP0, `(.L_x_1) ;  /* 0xfffffffd08d87547 */ /* 0x000fea000b83ffff */
[----:B------:R-:W-:Y:S05]  /*02c0*/  EXIT ;  /* 0x000000000000794d */ /* 0x000fea0003800000 */
.L_x_2:
[----:B------:R-:W-:-:S00]  /*02d0*/  BRA `(.L_x_2) ;  /* 0xfffffffc00fc7947 */ /* 0x000fc0000383ffff */
[----:B------:R-:W-:-:S00]  /*02e0*/  NOP ;  /* 0x0000000000007918 */ /* 0x000fc00000000000 */
        /* <DEDUP_REMOVED lines=9> */
.L_x_5:


//--------------------- .text._Z23global_transpose_matrixPiPKii --------------------------
	.section	.text._Z23global_transpose_matrixPiPKii,"ax",@progbits
	.align	128
        .global         _Z23global_transpose_matrixPiPKii
        .type           _Z23global_transpose_matrixPiPKii,@function
        .size           _Z23global_transpose_matrixPiPKii,(.L_x_6 - _Z23global_transpose_matrixPiPKii)
        .other          _Z23global_transpose_matrixPiPKii,@"STO_CUDA_ENTRY STV_DEFAULT"
_Z23global_transpose_matrixPiPKii:
.text._Z23global_transpose_matrixPiPKii:
[----:B------:R-:W-:Y:S01]  /*0000*/  LDC R1, c[0x0][0x37c] ;  /* 0x0000df00ff017b82 */ /* 0x000fe20000000800 */
[----:B------:R-:W0:Y:S07]  /*0010*/  S2R R7, SR_TID.X ;  /* 0x0000000000077919 */ /* 0x000e2e0000002100 */
[----:B------:R-:W0:Y:S01]  /*0020*/  S2UR UR6, SR_CTAID.X ;  /* 0x00000000000679c3 */ /* 0x000e220000002500 */
[----:B------:R-:W-:Y:S01]  /*0030*/  HFMA2 R13, -RZ, RZ, 0, 0 ;  /* 0x00000000ff0d7431 */ /* 0x000fe200000001ff */
[----:B------:R-:W1:Y:S01]  /*0040*/  LDCU.64 UR4, c[0x0][0x358] ;  /* 0x00006b00ff0477ac */ /* 0x000e620008000a00 */
[----:B------:R-:W2:Y:S05]  /*0050*/  S2R R9, SR_TID.Y ;  /* 0x0000000000097919 */ /* 0x000eaa0000002200 */
[----:B------:R-:W0:Y:S08]  /*0060*/  LDC R14, c[0x0][0x360] ;  /* 0x0000d800ff0e7b82 */ /* 0x000e300000000800 */
[----:B------:R-:W2:Y:S08]  /*0070*/  S2UR UR7, SR_CTAID.Y ;  /* 0x00000000000779c3 */ /* 0x000eb00000002600 */
[----:B------:R-:W2:Y:S01]  /*0080*/  LDC R10, c[0x0][0x364] ;  /* 0x0000d900ff0a7b82 */ /* 0x000ea20000000800 */
[----:B------:R-:W3:Y:S07]  /*0090*/  LDCU UR8, c[0x0][0x370] ;  /* 0x00006e00ff0877ac */ /* 0x000eee0008000800 */
[----:B------:R-:W4:Y:S01]  /*00a0*/  LDC.64 R4, c[0x0][0x380] ;  /* 0x0000e000ff047b82 */ /* 0x000f220000000a00 */
[----:B0-----:R-:W-:-:S07]  /*00b0*/  IMAD R0, R14, UR6, R7 ;  /* 0x000000060e007c24 */ /* 0x001fce000f8e0207 */
[----:B------:R-:W0:Y:S01]  /*00c0*/  LDC.64 R2, c[0x0][0x388] ;  /* 0x0000e200ff027b82 */ /* 0x000e220000000a00 */
[----:B---3--:R-:W-:-:S04]  /*00d0*/  IMAD R11, R14, UR8, RZ ;  /* 0x000000080e0b7c24 */ /* 0x008fc8000f8e02ff */
[----:B------:R-:W-:Y:S02]  /*00e0*/  IMAD R12, R0, R11, RZ ;  /* 0x0000000b000c7224 */ /* 0x000fe400078e02ff */
[----:B-12---:R-:W-:-:S07]  /*00f0*/  IMAD R10, R10, UR7, R9 ;  /* 0x000000070a0a7c24 */ /* 0x006fce000f8e0209 */
.L_x_3:
[----:B-1----:R-:W-:-:S05]  /*0100*/  IADD3 R9, PT, PT, R10, R13, RZ ;  /* 0x0000000d0a097210 */ /* 0x002fca0007ffe0ff */
[----:B------:R-:W-:-:S04]  /*0110*/  IMAD R7, R11, R9, R0 ;  /* 0x000000090b077224 */ /* 0x000fc800078e0200 */
[----:B0-----:R-:W-:-:S06]  /*0120*/  IMAD.WIDE R6, R7, 0x4, R2 ;  /* 0x0000000407067825 */ /* 0x001fcc00078e0202 */
[----:B------:R-:W2:Y:S01]  /*0130*/  LDG.E R7, desc[UR4][R6.64] ;  /* 0x0000000406077981 */ /* 0x000ea2000c1e1900 */
[----:B------:R-:W-:Y:S02]  /*0140*/  IADD3 R13, PT, PT, R11, R13, RZ ;  /* 0x0000000d0b0d7210 */ /* 0x000fe40007ffe0ff */
[----:B------:R-:W-:Y:S02]  /*0150*/  IADD3 R9, PT, PT, R12, R9, RZ ;  /* 0x000000090c097210 */ /* 0x000fe40007ffe0ff */
[----:B------:R-:W-:-:S03]  /*0160*/  ISETP.GE.U32.AND P0, PT, R13, R14, PT ;  /* 0x0000000e0d00720c */ /* 0x000fc60003f06070 */
[----:B----4-:R-:W-:-:S05]  /*0170*/  IMAD.WIDE R8, R9, 0x4, R4 ;  /* 0x0000000409087825 */ /* 0x010fca00078e0204 */
[----:B--2---:R1:W-:Y:S05]  /*0180*/  STG.E desc[UR4][R8.64], R7 ;  /* 0x0000000708007986 */ /* 0x0043ea000c101904 */
[----:B------:R-:W-:Y:S05]  /*0190*/  @!P0 BRA `(.L_x_3) ;  /* 0xfffffffc00d88947 */ /* 0x000fea000383ffff */
[----:B------:R-:W-:Y:S05]  /*01a0*/  EXIT ;  /* 0x000000000000794d */ /* 0x000fea0003800000 */
.L_x_4:
        /* <DEDUP_REMOVED lines=13> */
.L_x_6:


//--------------------- .nv.shared._Z23shared_transpose_matrixPiPKii --------------------------
	.section	.nv.shared._Z23shared_transpose_matrixPiPKii,"aw",@nobits
	.sectionflags	@""
	.align	4
.nv.shared._Z23shared_transpose_matrixPiPKii:
	.zero		5120


//--------------------- .nv.shared.reserved.0     --------------------------
	.section	.nv.shared.reserved.0,"aw",@nobits
	.weak		__nv_reservedSMEM_offset_0_alias
	.size		__nv_reservedSMEM_offset_0_alias, 0, 64
	.other		__nv_reservedSMEM_offset_0_alias,@"STO_CUDA_RESERVED_SHARED STV_DEFAULT"
__nv_reservedSMEM_offset_0_alias:
	.zero		0
	.zero		64


//--------------------- .nv.constant0._Z23shared_transpose_matrixPiPKii --------------------------
	.section	.nv.constant0._Z23shared_transpose_matrixPiPKii,"a",@progbits
	.sectionflags	@""
	.align	4
.nv.constant0._Z23shared_transpose_matrixPiPKii:
	.zero		916


//--------------------- .nv.constant0._Z23global_transpose_matrixPiPKii --------------------------
	.section	.nv.constant0._Z23global_transpose_matrixPiPKii,"a",@progbits
	.sectionflags	@""
	.align	4
.nv.constant0._Z23global_transpose_matrixPiPKii:
	.zero		916


//--------------------- SYMBOLS --------------------------

	.type		.nv.reservedSmem.offset0,@object
	.size		.nv.reservedSmem.offset0,0x4
	.type		.nv.reservedSmem.cap,@object
	.size		.nv.reservedSmem.cap,0x4
